	.headerflags	@"EF_CUDA_TEXMODE_UNIFIED EF_CUDA_64BIT_ADDRESS EF_CUDA_ACCELERATORS EF_CUDA_SM90 EF_CUDA_VIRTUAL_SM(EF_CUDA_SM90)"
	.elftype	@"ET_EXEC"


//--------------------- .nv.info                  --------------------------
	.section	.nv.info,"",@"SHT_CUDA_INFO"
	.align	4


	//----- nvinfo : EIATTR_REGCOUNT
	.align		4
        /*0000*/ 	.byte	0x04, 0x2f
        /*0002*/ 	.short	(.L_1 - .L_0)
	.align		4
.L_0:
        /*0004*/ 	.word	index@(triton_poi_fused_clone_0)
        /*0008*/ 	.word	0x00000013


	//----- nvinfo : EIATTR_MIN_STACK_SIZE
	.align		4
.L_1:
        /*000c*/ 	.byte	0x04, 0x12
        /*000e*/ 	.short	(.L_3 - .L_2)
	.align		4
.L_2:
        /*0010*/ 	.word	index@(triton_poi_fused_clone_0)
        /*0014*/ 	.word	0x00000000


	//----- nvinfo : EIATTR_FRAME_SIZE
	.align		4
.L_3:
        /*0018*/ 	.byte	0x04, 0x11
        /*001a*/ 	.short	(.L_5 - .L_4)
	.align		4
.L_4:
        /*001c*/ 	.word	index@(triton_poi_fused_clone_0)
        /*0020*/ 	.word	0x00000000


	//----- nvinfo : EIATTR_MIN_STACK_SIZE
	.align		4
.L_5:
        /*0024*/ 	.byte	0x04, 0x12
        /*0026*/ 	.short	(.L_7 - .L_6)
	.align		4
.L_6:
        /*0028*/ 	.word	index@(triton_poi_fused_clone_0)
        /*002c*/ 	.word	0x00000000
.L_7:


//--------------------- .nv.info.triton_poi_fused_clone_0 --------------------------
	.section	.nv.info.triton_poi_fused_clone_0,"",@"SHT_CUDA_INFO"
	.sectionflags	@""
	.align	4


	//----- nvinfo : EIATTR_CUDA_API_VERSION
	.align		4
        /*0000*/ 	.byte	0x04, 0x37
        /*0002*/ 	.short	(.L_9 - .L_8)
.L_8:
        /*0004*/ 	.word	0x0000007c


	//----- nvinfo : EIATTR_KPARAM_INFO
	.align		4
.L_9:
        /*0008*/ 	.byte	0x04, 0x17
        /*000a*/ 	.short	(.L_11 - .L_10)
.L_10:
        /*000c*/ 	.word	0x00000000
        /*0010*/ 	.short	0x0004
        /*0012*/ 	.short	0x001c
        /*0014*/ 	.byte	0x00, 0xf0, 0x11, 0x00


	//----- nvinfo : EIATTR_KPARAM_INFO
	.align		4
.L_11:
        /*0018*/ 	.byte	0x04, 0x17
        /*001a*/ 	.short	(.L_13 - .L_12)
.L_12:
        /*001c*/ 	.word	0x00000000
        /*0020*/ 	.short	0x0003
        /*0022*/ 	.short	0x0018
        /*0024*/ 	.byte	0x00, 0xf0, 0x11, 0x00


	//----- nvinfo : EIATTR_KPARAM_INFO
	.align		4
.L_13:
        /*0028*/ 	.byte	0x04, 0x17
        /*002a*/ 	.short	(.L_15 - .L_14)
.L_14:
        /*002c*/ 	.word	0x00000000
        /*0030*/ 	.short	0x0002
        /*0032*/ 	.short	0x0010
        /*0034*/ 	.byte	0x00, 0xf4, 0x21, 0x00


	//----- nvinfo : EIATTR_KPARAM_INFO
	.align		4
.L_15:
        /*0038*/ 	.byte	0x04, 0x17
        /*003a*/ 	.short	(.L_17 - .L_16)
.L_16:
        /*003c*/ 	.word	0x00000000
        /*0040*/ 	.short	0x0001
        /*0042*/ 	.short	0x0008
        /*0044*/ 	.byte	0x00, 0xf4, 0x21, 0x00


	//----- nvinfo : EIATTR_KPARAM_INFO
	.align		4
.L_17:
        /*0048*/ 	.byte	0x04, 0x17
        /*004a*/ 	.short	(.L_19 - .L_18)
.L_18:
        /*004c*/ 	.word	0x00000000
        /*0050*/ 	.short	0x0000
        /*0052*/ 	.short	0x0000
        /*0054*/ 	.byte	0x00, 0xf4, 0x21, 0x00


	//----- nvinfo : EIATTR_SPARSE_MMA_MASK
	.align		4
.L_19:
        /*0058*/ 	.byte	0x03, 0x50
        /*005a*/ 	.short	0x0000


	//----- nvinfo : EIATTR_MAXREG_COUNT
	.align		4
        /*005c*/ 	.byte	0x03, 0x1b
        /*005e*/ 	.short	0x00ff


	//----- nvinfo : EIATTR_EXIT_INSTR_OFFSETS
	.align		4
        /*0060*/ 	.byte	0x04, 0x1c
        /*0062*/ 	.short	(.L_21 - .L_20)


	//   ....[0]....
.L_20:
        /*0064*/ 	.word	0x000003a0


	//   ....[1]....
        /*0068*/ 	.word	0x00000410


	//----- nvinfo : EIATTR_REQNTID
	.align		4
.L_21:
        /*006c*/ 	.byte	0x04, 0x10
        /*006e*/ 	.short	(.L_23 - .L_22)
.L_22:
        /*0070*/ 	.word	0x00000020
        /*0074*/ 	.word	0x00000001
        /*0078*/ 	.word	0x00000001


	//----- nvinfo : EIATTR_CBANK_PARAM_SIZE
	.align		4
.L_23:
        /*007c*/ 	.byte	0x03, 0x19
        /*007e*/ 	.short	0x0020


	//----- nvinfo : EIATTR_PARAM_CBANK
	.align		4
        /*0080*/ 	.byte	0x04, 0x0a
        /*0082*/ 	.short	(.L_25 - .L_24)
	.align		4
.L_24:
        /*0084*/ 	.word	index@(.nv.constant0.triton_poi_fused_clone_0)
        /*0088*/ 	.short	0x0210
        /*008a*/ 	.short	0x0020


	//----- nvinfo : EIATTR_SW_WAR
	.align		4
.L_25:
        /*008c*/ 	.byte	0x04, 0x36
        /*008e*/ 	.short	(.L_27 - .L_26)
.L_26:
        /*0090*/ 	.word	0x00000008
.L_27:


//--------------------- .nv.callgraph             --------------------------
	.section	.nv.callgraph,"",@"SHT_CUDA_CALLGRAPH"
	.align	4
	.sectionentsize	8
	.align		4
        /*0000*/ 	.word	0x00000000
	.align		4
        /*0004*/ 	.word	0xffffffff
	.align		4
        /*0008*/ 	.word	0x00000000
	.align		4
        /*000c*/ 	.word	0xfffffffe
	.align		4
        /*0010*/ 	.word	0x00000000
	.align		4
        /*0014*/ 	.word	0xfffffffd
	.align		4
        /*0018*/ 	.word	0x00000000
	.align		4
        /*001c*/ 	.word	0xfffffffc


//--------------------- .text.triton_poi_fused_clone_0 --------------------------
	.section	.text.triton_poi_fused_clone_0,"ax",@progbits
	.sectionflags	@"SHF_BARRIERS=1"
	.align	128
        .global         triton_poi_fused_clone_0
        .type           triton_poi_fused_clone_0,@function
        .size           triton_poi_fused_clone_0,(.L_x_1 - triton_poi_fused_clone_0)
        .other          triton_poi_fused_clone_0,@"STO_CUDA_ENTRY STV_DEFAULT"
triton_poi_fused_clone_0:
.text.triton_poi_fused_clone_0:
[----:B------:R-:W0:Y:S02]  /*0000*/  LDC R1, c[0x0][0x28] ;  /* 0x00000a00ff017b82 */ /* 0x000e240000000800 */
[----:B------:R-:W1:Y:S01]  /*0010*/  S2R R0, SR_CTAID.Y ;  /* 0x0000000000007919 */ /* 0x000e620000002600 */
[----:B------:R-:W2:Y:S01]  /*0020*/  LDC.64 R2, c[0x0][0x210] ;  /* 0x00008400ff027b82 */ /* 0x000ea20000000a00 */
[----:B------:R-:W-:Y:S01]  /*0030*/  ULDC.64 UR6, c[0x0][0x208] ;  /* 0x0000820000067ab9 */ /* 0x000fe20000000a00 */
[----:B------:R-:W3:Y:S01]  /*0040*/  S2R R16, SR_TID.X ;  /* 0x0000000000107919 */ /* 0x000ee20000002100 */
[----:B------:R-:W4:Y:S05]  /*0050*/  S2R R8, SR_CTAID.X ;  /* 0x0000000000087919 */ /* 0x000f2a0000002500 */
[----:B------:R-:W5:Y:S01]  /*0060*/  LDC.64 R4, c[0x0][0x218] ;  /* 0x00008600ff047b82 */ /* 0x000f620000000a00 */
[----:B-1----:R-:W-:-:S02]  /*0070*/  IMAD.SHL.U32 R0, R0, 0x10, RZ ;  /* 0x0000001000007824 */ /* 0x002fc400078e00ff */
[----:B---3--:R-:W-:Y:S01]  /*0080*/  IMAD.SHL.U32 R7, R16, 0x2, RZ ;  /* 0x0000000210077824 */ /* 0x008fe200078e00ff */
[----:B------:R-:W-:Y:S01]  /*0090*/  SHF.R.U32.HI R11, RZ, 0x3, R16 ;  /* 0x00000003ff0b7819 */ /* 0x000fe20000011610 */
[----:B----4-:R-:W-:-:S03]  /*00a0*/  IMAD.SHL.U32 R8, R8, 0x4, RZ ;  /* 0x0000000408087824 */ /* 0x010fc600078e00ff */
[----:B------:R-:W-:Y:S02]  /*00b0*/  LOP3.LUT R6, R0, 0xe, R7, 0xf8, !PT ;  /* 0x0000000e00067812 */ /* 0x000fe400078ef807 */
[----:B------:R-:W-:Y:S02]  /*00c0*/  SGXT.U32 R11, R11, 0x2 ;  /* 0x000000020b0b781a */ /* 0x000fe40000000000 */
[----:B------:R-:W-:Y:S02]  /*00d0*/  SHF.R.S32.HI R9, RZ, 0x1f, R6 ;  /* 0x0000001fff097819 */ /* 0x000fe40000011406 */
[----:B------:R-:W-:Y:S02]  /*00e0*/  ISETP.GE.AND P1, PT, R6, 0x10, PT ;  /* 0x000000100600780c */ /* 0x000fe40003f26270 */
[----:B------:R-:W-:Y:S02]  /*00f0*/  LEA.HI R10, R9, R6, RZ, 0x2 ;  /* 0x00000006090a7211 */ /* 0x000fe400078f10ff */
[----:B------:R-:W-:-:S02]  /*0100*/  LOP3.LUT R9, R8, R11, RZ, 0xfc, !PT ;  /* 0x0000000b08097212 */ /* 0x000fc400078efcff */
[C---:B------:R-:W-:Y:S01]  /*0110*/  LOP3.LUT R13, R10.reuse, 0xfffffffc, RZ, 0xc0, !PT ;  /* 0xfffffffc0a0d7812 */ /* 0x040fe200078ec0ff */
[----:B------:R-:W-:Y:S01]  /*0120*/  IMAD.SHL.U32 R10, R10, 0x4, RZ ;  /* 0x000000040a0a7824 */ /* 0x000fe200078e00ff */
[----:B------:R-:W-:-:S03]  /*0130*/  ISETP.GE.AND P0, PT, R9, 0x4, PT ;  /* 0x000000040900780c */ /* 0x000fc60003f06270 */
[----:B------:R-:W-:Y:S01]  /*0140*/  IMAD.IADD R13, R6, 0x1, -R13 ;  /* 0x00000001060d7824 */ /* 0x000fe200078e0a0d */
[----:B------:R-:W-:Y:S02]  /*0150*/  LOP3.LUT R15, R10, 0xfffffff0, RZ, 0xc0, !PT ;  /* 0xfffffff00a0f7812 */ /* 0x000fe400078ec0ff */
[----:B------:R-:W-:Y:S01]  /*0160*/  ISETP.LT.AND P0, PT, R6, 0x10, !P0 ;  /* 0x000000100600780c */ /* 0x000fe20004701270 */
[----:B------:R-:W-:Y:S02]  /*0170*/  IMAD R10, R9, 0x4, R13 ;  /* 0x00000004090a7824 */ /* 0x000fe400078e020d */
[----:B-----5:R-:W-:Y:S01]  /*0180*/  IMAD.WIDE R4, R13, 0x4, R4 ;  /* 0x000000040d047825 */ /* 0x020fe200078e0204 */
[----:B------:R-:W-:-:S03]  /*0190*/  CS2R R12, SRZ ;  /* 0x00000000000c7805 */ /* 0x000fc6000001ff00 */
[----:B------:R-:W-:-:S04]  /*01a0*/  IMAD.IADD R15, R10, 0x1, R15 ;  /* 0x000000010a0f7824 */ /* 0x000fc800078e020f */
[----:B--2---:R-:W-:Y:S01]  /*01b0*/  IMAD.WIDE R2, R15, 0x4, R2 ;  /* 0x000000040f027825 */ /* 0x004fe200078e0202 */
[----:B------:R-:W-:-:S04]  /*01c0*/  CS2R R14, SRZ ;  /* 0x00000000000e7805 */ /* 0x000fc8000001ff00 */
[----:B------:R1:W2:Y:S04]  /*01d0*/  @P0 LDG.E.EL.64 R12, desc[UR6][R2.64] ;  /* 0x00000006020c0981 */ /* 0x0002a8000c2e1b00 */
[----:B------:R3:W2:Y:S01]  /*01e0*/  @!P1 LDG.E.EL.64 R14, desc[UR6][R4.64] ;  /* 0x00000006040e9981 */ /* 0x0006a2000c2e1b00 */
[----:B------:R-:W4:Y:S01]  /*01f0*/  S2UR UR5, SR_CgaCtaId ;  /* 0x00000000000579c3 */ /* 0x000f220000008800 */
[----:B------:R-:W-:Y:S01]  /*0200*/  IMAD.SHL.U32 R6, R16, 0x8, RZ ;  /* 0x0000000810067824 */ /* 0x000fe200078e00ff */
[----:B------:R-:W-:-:S04]  /*0210*/  SHF.R.U32.HI R9, RZ, 0x1, R16 ;  /* 0x00000001ff097819 */ /* 0x000fc80000011610 */
[----:B------:R-:W-:Y:S02]  /*0220*/  SGXT.U32 R9, R9, 0x4 ;  /* 0x000000040909781a */ /* 0x000fe40000000000 */
[----:B------:R-:W-:Y:S01]  /*0230*/  LOP3.LUT R6, R6, 0x38, RZ, 0xc0, !PT ;  /* 0x0000003806067812 */ /* 0x000fe200078ec0ff */
[----:B------:R-:W-:Y:S01]  /*0240*/  UMOV UR4, 0x400 ;  /* 0x0000040000047882 */ /* 0x000fe20000000000 */
[----:B------:R-:W-:Y:S02]  /*0250*/  LOP3.LUT R9, R0, R9, RZ, 0xfc, !PT ;  /* 0x0000000900097212 */ /* 0x000fe400078efcff */
[C---:B------:R-:W-:Y:S02]  /*0260*/  LOP3.LUT R11, R6.reuse, R11, RZ, 0xfc, !PT ;  /* 0x0000000b060b7212 */ /* 0x040fe400078efcff */
[C---:B------:R-:W-:Y:S02]  /*0270*/  LOP3.LUT R0, R6.reuse, 0x4, RZ, 0xfc, !PT ;  /* 0x0000000406007812 */ /* 0x040fe400078efcff */
[----:B------:R-:W-:-:S02]  /*0280*/  LEA.HI R6, R6, R11, RZ, 0x1e ;  /* 0x0000000b06067211 */ /* 0x000fc400078ff0ff */
[----:B------:R-:W-:Y:S01]  /*0290*/  LEA.HI R0, R0, R11, RZ, 0x1e ;  /* 0x0000000b00007211 */ /* 0x000fe200078ff0ff */
[----:B----4-:R-:W-:-:S06]  /*02a0*/  UPRMT UR4, UR5, 0x654, UR4 ;  /* 0x0000065405047896 */ /* 0x010fcc0008000004 */
[----:B-1----:R-:W-:Y:S02]  /*02b0*/  LEA R3, R6, UR4, 0x2 ;  /* 0x0000000406037c11 */ /* 0x002fe4000f8e10ff */
[----:B------:R-:W-:Y:S02]  /*02c0*/  LEA R0, R0, UR4, 0x2 ;  /* 0x0000000400007c11 */ /* 0x000fe4000f8e10ff */
[----:B------:R-:W-:Y:S02]  /*02d0*/  LOP3.LUT R8, R8, 0x2, R7, 0xf8, !PT ;  /* 0x0000000208087812 */ /* 0x000fe400078ef807 */
[----:B---3--:R-:W-:Y:S02]  /*02e0*/  SHF.R.U32.HI R4, RZ, 0x2, R7 ;  /* 0x00000002ff047819 */ /* 0x008fe40000011607 */
[----:B------:R-:W-:Y:S02]  /*02f0*/  ISETP.GE.AND P0, PT, R8, 0x4, PT ;  /* 0x000000040800780c */ /* 0x000fe40003f06270 */
[----:B------:R-:W-:-:S02]  /*0300*/  LOP3.LUT R7, R7, 0x3e, RZ, 0xc0, !PT ;  /* 0x0000003e07077812 */ /* 0x000fc400078ec0ff */
[----:B------:R-:W-:Y:S02]  /*0310*/  ISETP.LT.AND P0, PT, R9, 0x10, !P0 ;  /* 0x000000100900780c */ /* 0x000fe40004701270 */
[----:B------:R-:W-:-:S05]  /*0320*/  SGXT.U32 R2, R4, 0x4 ;  /* 0x000000040402781a */ /* 0x000fca0000000000 */
[----:B------:R-:W-:-:S05]  /*0330*/  IMAD.IADD R2, R7, 0x1, R2 ;  /* 0x0000000107027824 */ /* 0x000fca00078e0202 */
[----:B------:R-:W-:Y:S01]  /*0340*/  LEA R4, R2, UR4, 0x2 ;  /* 0x0000000402047c11 */ /* 0x000fe2000f8e10ff */
[----:B--2---:R-:W-:Y:S01]  /*0350*/  FADD R12, R14, R12 ;  /* 0x0000000c0e0c7221 */ /* 0x004fe20000000000 */
[----:B------:R-:W-:-:S04]  /*0360*/  FADD R13, R15, R13 ;  /* 0x0000000d0f0d7221 */ /* 0x000fc80000000000 */
[----:B------:R1:W-:Y:S04]  /*0370*/  STS [R3], R12 ;  /* 0x0000000c03007388 */ /* 0x0003e80000000800 */
[----:B------:R1:W-:Y:S01]  /*0380*/  STS [R0+0x10], R13 ;  /* 0x0000100d00007388 */ /* 0x0003e20000000800 */
[----:B------:R-:W-:Y:S06]  /*0390*/  BAR.SYNC.DEFER_BLOCKING 0x0 ;  /* 0x0000000000007b1d */ /* 0x000fec0000010000 */
[----:B-1----:R-:W-:Y:S05]  /*03a0*/  @!P0 EXIT ;  /* 0x000000000000894d */ /* 0x002fea0003800000 */
[----:B------:R-:W-:Y:S01]  /*03b0*/  LDS R6, [R4] ;  /* 0x0000000004067984 */ /* 0x000fe20000000800 */
[----:B------:R-:W0:Y:S01]  /*03c0*/  LDC.64 R2, c[0x0][0x220] ;  /* 0x00008800ff027b82 */ /* 0x000e220000000a00 */
[----:B------:R-:W-:Y:S02]  /*03d0*/  IMAD R9, R9, 0x4, R8 ;  /* 0x0000000409097824 */ /* 0x000fe400078e0208 */
[----:B------:R-:W1:Y:S02]  /*03e0*/  LDS R7, [R4+0x4] ;  /* 0x0000040004077984 */ /* 0x000e640000000800 */
[----:B0-----:R-:W-:-:S05]  /*03f0*/  IMAD.WIDE R2, R9, 0x4, R2 ;  /* 0x0000000409027825 */ /* 0x001fca00078e0202 */
[----:B-1----:R-:W-:Y:S01]  /*0400*/  STG.E.64 desc[UR6][R2.64], R6 ;  /* 0x0000000602007986 */ /* 0x002fe2000c101b06 */
[----:B------:R-:W-:Y:S05]  /*0410*/  EXIT ;  /* 0x000000000000794d */ /* 0x000fea0003800000 */
.L_x_0:
[----:B------:R-:W-:-:S00]  /*0420*/  BRA `(.L_x_0) ;  /* 0xfffffffc00fc7947 */ /* 0x000fc0000383ffff */
[----:B------:R-:W-:-:S00]  /*0430*/  NOP ;  /* 0x0000000000007918 */ /* 0x000fc00000000000 */
        /* <DEDUP_REMOVED lines=12> */
.L_x_1:


//--------------------- .nv.shared.triton_poi_fused_clone_0 --------------------------
	.section	.nv.shared.triton_poi_fused_clone_0,"aw",@nobits
	.sectionflags	@""
	.align	16
	.zero		1024


//--------------------- .nv.constant0.triton_poi_fused_clone_0 --------------------------
	.section	.nv.constant0.triton_poi_fused_clone_0,"a",@progbits
	.sectionflags	@""
	.align	4
.nv.constant0.triton_poi_fused_clone_0:
	.zero		560
